	.headerflags	@"EF_CUDA_TEXMODE_UNIFIED EF_CUDA_64BIT_ADDRESS EF_CUDA_ACCELERATORS EF_CUDA_SM90 EF_CUDA_VIRTUAL_SM(EF_CUDA_SM90)"
	.elftype	@"ET_EXEC"


//--------------------- .nv.info                  --------------------------
	.section	.nv.info,"",@"SHT_CUDA_INFO"
	.align	4


	//----- nvinfo : EIATTR_REGCOUNT
	.align		4
        /*0000*/ 	.byte	0x04, 0x2f
        /*0002*/ 	.short	(.L_1 - .L_0)
	.align		4
.L_0:
        /*0004*/ 	.word	index@(triton_poi_fused_convolution_2)
        /*0008*/ 	.word	0x0000000e


	//----- nvinfo : EIATTR_MIN_STACK_SIZE
	.align		4
.L_1:
        /*000c*/ 	.byte	0x04, 0x12
        /*000e*/ 	.short	(.L_3 - .L_2)
	.align		4
.L_2:
        /*0010*/ 	.word	index@(triton_poi_fused_convolution_2)
        /*0014*/ 	.word	0x00000000


	//----- nvinfo : EIATTR_FRAME_SIZE
	.align		4
.L_3:
        /*0018*/ 	.byte	0x04, 0x11
        /*001a*/ 	.short	(.L_5 - .L_4)
	.align		4
.L_4:
        /*001c*/ 	.word	index@(triton_poi_fused_convolution_2)
        /*0020*/ 	.word	0x00000000


	//----- nvinfo : EIATTR_MIN_STACK_SIZE
	.align		4
.L_5:
        /*0024*/ 	.byte	0x04, 0x12
        /*0026*/ 	.short	(.L_7 - .L_6)
	.align		4
.L_6:
        /*0028*/ 	.word	index@(triton_poi_fused_convolution_2)
        /*002c*/ 	.word	0x00000000
.L_7:


//--------------------- .nv.info.triton_poi_fused_convolution_2 --------------------------
	.section	.nv.info.triton_poi_fused_convolution_2,"",@"SHT_CUDA_INFO"
	.sectionflags	@""
	.align	4


	//----- nvinfo : EIATTR_CUDA_API_VERSION
	.align		4
        /*0000*/ 	.byte	0x04, 0x37
        /*0002*/ 	.short	(.L_9 - .L_8)
.L_8:
        /*0004*/ 	.word	0x0000007c


	//----- nvinfo : EIATTR_KPARAM_INFO
	.align		4
.L_9:
        /*0008*/ 	.byte	0x04, 0x17
        /*000a*/ 	.short	(.L_11 - .L_10)
.L_10:
        /*000c*/ 	.word	0x00000000
        /*0010*/ 	.short	0x0002
        /*0012*/ 	.short	0x0010
        /*0014*/ 	.byte	0x00, 0xf0, 0x11, 0x00


	//----- nvinfo : EIATTR_KPARAM_INFO
	.align		4
.L_11:
        /*0018*/ 	.byte	0x04, 0x17
        /*001a*/ 	.short	(.L_13 - .L_12)
.L_12:
        /*001c*/ 	.word	0x00000000
        /*0020*/ 	.short	0x0001
        /*0022*/ 	.short	0x0008
        /*0024*/ 	.byte	0x00, 0xf4, 0x21, 0x00


	//----- nvinfo : EIATTR_KPARAM_INFO
	.align		4
.L_13:
        /*0028*/ 	.byte	0x04, 0x17
        /*002a*/ 	.short	(.L_15 - .L_14)
.L_14:
        /*002c*/ 	.word	0x00000000
        /*0030*/ 	.short	0x0000
        /*0032*/ 	.short	0x0000
        /*0034*/ 	.byte	0x00, 0xf4, 0x21, 0x00


	//----- nvinfo : EIATTR_SPARSE_MMA_MASK
	.align		4
.L_15:
        /*0038*/ 	.byte	0x03, 0x50
        /*003a*/ 	.short	0x0000


	//----- nvinfo : EIATTR_MAXREG_COUNT
	.align		4
        /*003c*/ 	.byte	0x03, 0x1b
        /*003e*/ 	.short	0x00ff


	//----- nvinfo : EIATTR_EXIT_INSTR_OFFSETS
	.align		4
        /*0040*/ 	.byte	0x04, 0x1c
        /*0042*/ 	.short	(.L_17 - .L_16)


	//   ....[0]....
.L_16:
        /*0044*/ 	.word	0x00000220


	//   ....[1]....
        /*0048*/ 	.word	0x00000240


	//----- nvinfo : EIATTR_REQNTID
	.align		4
.L_17:
        /*004c*/ 	.byte	0x04, 0x10
        /*004e*/ 	.short	(.L_19 - .L_18)
.L_18:
        /*0050*/ 	.word	0x00000080
        /*0054*/ 	.word	0x00000001
        /*0058*/ 	.word	0x00000001


	//----- nvinfo : EIATTR_CBANK_PARAM_SIZE
	.align		4
.L_19:
        /*005c*/ 	.byte	0x03, 0x19
        /*005e*/ 	.short	0x0014


	//----- nvinfo : EIATTR_PARAM_CBANK
	.align		4
        /*0060*/ 	.byte	0x04, 0x0a
        /*0062*/ 	.short	(.L_21 - .L_20)
	.align		4
.L_20:
        /*0064*/ 	.word	index@(.nv.constant0.triton_poi_fused_convolution_2)
        /*0068*/ 	.short	0x0210
        /*006a*/ 	.short	0x0014


	//----- nvinfo : EIATTR_SW_WAR
	.align		4
.L_21:
        /*006c*/ 	.byte	0x04, 0x36
        /*006e*/ 	.short	(.L_23 - .L_22)
.L_22:
        /*0070*/ 	.word	0x00000008
.L_23:


//--------------------- .nv.callgraph             --------------------------
	.section	.nv.callgraph,"",@"SHT_CUDA_CALLGRAPH"
	.align	4
	.sectionentsize	8
	.align		4
        /*0000*/ 	.word	0x00000000
	.align		4
        /*0004*/ 	.word	0xffffffff
	.align		4
        /*0008*/ 	.word	0x00000000
	.align		4
        /*000c*/ 	.word	0xfffffffe
	.align		4
        /*0010*/ 	.word	0x00000000
	.align		4
        /*0014*/ 	.word	0xfffffffd
	.align		4
        /*0018*/ 	.word	0x00000000
	.align		4
        /*001c*/ 	.word	0xfffffffc


//--------------------- .text.triton_poi_fused_convolution_2 --------------------------
	.section	.text.triton_poi_fused_convolution_2,"ax",@progbits
	.align	128
        .global         triton_poi_fused_convolution_2
        .type           triton_poi_fused_convolution_2,@function
        .size           triton_poi_fused_convolution_2,(.L_x_1 - triton_poi_fused_convolution_2)
        .other          triton_poi_fused_convolution_2,@"STO_CUDA_ENTRY STV_DEFAULT"
triton_poi_fused_convolution_2:
.text.triton_poi_fused_convolution_2:
[----:B------:R-:W0:Y:S02]  /*0000*/  LDC R1, c[0x0][0x28] ;  /* 0x00000a00ff017b82 */ /* 0x000e240000000800 */
[----:B------:R-:W1:Y:S01]  /*0010*/  S2R R0, SR_TID.X ;  /* 0x0000000000007919 */ /* 0x000e620000002100 */
[----:B------:R-:W2:Y:S01]  /*0020*/  LDC.64 R4, c[0x0][0x218] ;  /* 0x00008600ff047b82 */ /* 0x000ea20000000a00 */
[----:B------:R-:W-:Y:S01]  /*0030*/  ULDC.64 UR4, c[0x0][0x208] ;  /* 0x0000820000047ab9 */ /* 0x000fe20000000a00 */
[----:B------:R-:W3:Y:S06]  /*0040*/  S2R R9, SR_CTAID.X ;  /* 0x0000000000097919 */ /* 0x000eec0000002500 */
[----:B------:R-:W4:Y:S01]  /*0050*/  LDC.64 R2, c[0x0][0x210] ;  /* 0x00008400ff027b82 */ /* 0x000f220000000a00 */
[----:B-1----:R-:W-:-:S05]  /*0060*/  IMAD.SHL.U32 R0, R0, 0x2, RZ ;  /* 0x0000000200007824 */ /* 0x002fca00078e00ff */
[----:B------:R-:W-:-:S05]  /*0070*/  LOP3.LUT R0, R0, 0xfe, RZ, 0xc0, !PT ;  /* 0x000000fe00007812 */ /* 0x000fca00078ec0ff */
[----:B---3--:R-:W-:-:S04]  /*0080*/  IMAD R9, R9, 0x100, R0 ;  /* 0x0000010009097824 */ /* 0x008fc800078e0200 */
[C---:B------:R-:W-:Y:S01]  /*0090*/  IMAD.HI R6, R9.reuse, 0x55555556, RZ ;  /* 0x5555555609067827 */ /* 0x040fe200078e02ff */
[----:B------:R-:W-:Y:S02]  /*00a0*/  IADD3 R0, R9, 0x1, RZ ;  /* 0x0000000109007810 */ /* 0x000fe40007ffe0ff */
[C---:B------:R-:W-:Y:S01]  /*00b0*/  ISETP.GE.AND P0, PT, R9.reuse, 0xc00, PT ;  /* 0x00000c000900780c */ /* 0x040fe20003f06270 */
[----:B----4-:R-:W-:Y:S01]  /*00c0*/  IMAD.WIDE R2, R9, 0x4, R2 ;  /* 0x0000000409027825 */ /* 0x010fe200078e0202 */
[----:B------:R-:W-:Y:S02]  /*00d0*/  LEA.HI R6, R6, R6, RZ, 0x1 ;  /* 0x0000000606067211 */ /* 0x000fe400078f08ff */
[----:B------:R-:W-:Y:S01]  /*00e0*/  CS2R R8, SRZ ;  /* 0x0000000000087805 */ /* 0x000fe2000001ff00 */
[----:B------:R-:W-:Y:S01]  /*00f0*/  IMAD.HI R0, R0, 0x55555556, RZ ;  /* 0x5555555600007827 */ /* 0x000fe200078e02ff */
[----:B------:R-:W-:-:S04]  /*0100*/  SHF.R.S32.HI R7, RZ, 0x1f, R6 ;  /* 0x0000001fff077819 */ /* 0x000fc80000011406 */
[----:B------:R-:W-:Y:S02]  /*0110*/  LEA.HI R0, R0, R0, RZ, 0x1 ;  /* 0x0000000000007211 */ /* 0x000fe400078f08ff */
[----:B------:R-:W-:Y:S01]  /*0120*/  LEA.HI R7, R7, R6, RZ, 0x8 ;  /* 0x0000000607077211 */ /* 0x000fe200078f40ff */
[----:B------:R-:W3:Y:S01]  /*0130*/  @!P0 LDG.E.64 R8, desc[UR4][R2.64] ;  /* 0x0000000402088981 */ /* 0x000ee2000c1e1b00 */
[----:B------:R-:W-:Y:S02]  /*0140*/  SHF.R.S32.HI R11, RZ, 0x1f, R0 ;  /* 0x0000001fff0b7819 */ /* 0x000fe40000011400 */
[----:B------:R-:W-:Y:S02]  /*0150*/  LOP3.LUT R7, R7, 0xffffff00, RZ, 0xc0, !PT ;  /* 0xffffff0007077812 */ /* 0x000fe400078ec0ff */
[----:B------:R-:W-:-:S03]  /*0160*/  LEA.HI R11, R11, R0, RZ, 0x8 ;  /* 0x000000000b0b7211 */ /* 0x000fc600078f40ff */
[----:B------:R-:W-:Y:S01]  /*0170*/  IMAD.IADD R7, R6, 0x1, -R7 ;  /* 0x0000000106077824 */ /* 0x000fe200078e0a07 */
[----:B------:R-:W-:-:S03]  /*0180*/  LOP3.LUT R11, R11, 0xffffff00, RZ, 0xc0, !PT ;  /* 0xffffff000b0b7812 */ /* 0x000fc600078ec0ff */
[----:B--2---:R-:W-:Y:S01]  /*0190*/  IMAD.WIDE R6, R7, 0x4, R4 ;  /* 0x0000000407067825 */ /* 0x004fe200078e0204 */
[----:B------:R-:W-:Y:S01]  /*01a0*/  IADD3 R11, R0, -R11, RZ ;  /* 0x8000000b000b7210 */ /* 0x000fe20007ffe0ff */
[----:B------:R-:W-:-:S04]  /*01b0*/  HFMA2.MMA R0, -RZ, RZ, 0, 0 ;  /* 0x00000000ff007435 */ /* 0x000fc800000001ff */
[----:B------:R-:W-:-:S04]  /*01c0*/  IMAD.WIDE R4, R11, 0x4, R4 ;  /* 0x000000040b047825 */ /* 0x000fc800078e0204 */
[----:B------:R-:W-:Y:S02]  /*01d0*/  IMAD.MOV.U32 R11, RZ, RZ, RZ ;  /* 0x000000ffff0b7224 */ /* 0x000fe400078e00ff */
[----:B------:R-:W3:Y:S04]  /*01e0*/  @!P0 LDG.E.EL R0, desc[UR4][R4.64] ;  /* 0x0000000404008981 */ /* 0x000ee8000c2e1900 */
[----:B------:R-:W2:Y:S01]  /*01f0*/  @!P0 LDG.E.EL R11, desc[UR4][R6.64] ;  /* 0x00000004060b8981 */ /* 0x000ea2000c2e1900 */
[----:B---3--:R-:W-:Y:S01]  /*0200*/  FADD R9, R0, R9 ;  /* 0x0000000900097221 */ /* 0x008fe20000000000 */
[----:B--2---:R-:W-:Y:S01]  /*0210*/  FADD R8, R11, R8 ;  /* 0x000000080b087221 */ /* 0x004fe20000000000 */
[----:B------:R-:W-:Y:S06]  /*0220*/  @P0 EXIT ;  /* 0x000000000000094d */ /* 0x000fec0003800000 */
[----:B------:R-:W-:Y:S01]  /*0230*/  STG.E.64 desc[UR4][R2.64], R8 ;  /* 0x0000000802007986 */ /* 0x000fe2000c101b04 */
[----:B------:R-:W-:Y:S05]  /*0240*/  EXIT ;  /* 0x000000000000794d */ /* 0x000fea0003800000 */
.L_x_0:
[----:B------:R-:W-:-:S00]  /*0250*/  BRA `(.L_x_0) ;  /* 0xfffffffc00fc7947 */ /* 0x000fc0000383ffff */
[----:B------:R-:W-:-:S00]  /*0260*/  NOP ;  /* 0x0000000000007918 */ /* 0x000fc00000000000 */
        /* <DEDUP_REMOVED lines=9> */
.L_x_1:


//--------------------- .nv.constant0.triton_poi_fused_convolution_2 --------------------------
	.section	.nv.constant0.triton_poi_fused_convolution_2,"a",@progbits
	.sectionflags	@""
	.align	4
.nv.constant0.triton_poi_fused_convolution_2:
	.zero		548
